	.headerflags	@"EF_CUDA_TEXMODE_UNIFIED EF_CUDA_64BIT_ADDRESS EF_CUDA_ACCELERATORS EF_CUDA_SM90 EF_CUDA_VIRTUAL_SM(EF_CUDA_SM90)"
	.elftype	@"ET_EXEC"


//--------------------- .nv.info                  --------------------------
	.section	.nv.info,"",@"SHT_CUDA_INFO"
	.align	4


	//----- nvinfo : EIATTR_REGCOUNT
	.align		4
        /*0000*/ 	.byte	0x04, 0x2f
        /*0002*/ 	.short	(.L_3 - .L_2)
	.align		4
.L_2:
        /*0004*/ 	.word	index@(triton_poi_fused__native_batch_norm_legit_no_training_relu_43)
        /*0008*/ 	.word	0x00000011


	//----- nvinfo : EIATTR_MIN_STACK_SIZE
	.align		4
.L_3:
        /*000c*/ 	.byte	0x04, 0x12
        /*000e*/ 	.short	(.L_5 - .L_4)
	.align		4
.L_4:
        /*0010*/ 	.word	index@(triton_poi_fused__native_batch_norm_legit_no_training_relu_43)
        /*0014*/ 	.word	0x00000000


	//----- nvinfo : EIATTR_FRAME_SIZE
	.align		4
.L_5:
        /*0018*/ 	.byte	0x04, 0x11
        /*001a*/ 	.short	(.L_7 - .L_6)
	.align		4
.L_6:
        /*001c*/ 	.word	index@(triton_poi_fused__native_batch_norm_legit_no_training_relu_43)
        /*0020*/ 	.word	0x00000000


	//----- nvinfo : EIATTR_MIN_STACK_SIZE
	.align		4
.L_7:
        /*0024*/ 	.byte	0x04, 0x12
        /*0026*/ 	.short	(.L_9 - .L_8)
	.align		4
.L_8:
        /*0028*/ 	.word	index@(triton_poi_fused__native_batch_norm_legit_no_training_relu_43)
        /*002c*/ 	.word	0x00000000
.L_9:


//--------------------- .nv.info.triton_poi_fused__native_batch_norm_legit_no_training_relu_43 --------------------------
	.section	.nv.info.triton_poi_fused__native_batch_norm_legit_no_training_relu_43,"",@"SHT_CUDA_INFO"
	.sectionflags	@""
	.align	4


	//----- nvinfo : EIATTR_CUDA_API_VERSION
	.align		4
        /*0000*/ 	.byte	0x04, 0x37
        /*0002*/ 	.short	(.L_11 - .L_10)
.L_10:
        /*0004*/ 	.word	0x0000007c


	//----- nvinfo : EIATTR_KPARAM_INFO
	.align		4
.L_11:
        /*0008*/ 	.byte	0x04, 0x17
        /*000a*/ 	.short	(.L_13 - .L_12)
.L_12:
        /*000c*/ 	.word	0x00000000
        /*0010*/ 	.short	0x0006
        /*0012*/ 	.short	0x0030
        /*0014*/ 	.byte	0x00, 0xf0, 0x11, 0x00


	//----- nvinfo : EIATTR_KPARAM_INFO
	.align		4
.L_13:
        /*0018*/ 	.byte	0x04, 0x17
        /*001a*/ 	.short	(.L_15 - .L_14)
.L_14:
        /*001c*/ 	.word	0x00000000
        /*0020*/ 	.short	0x0005
        /*0022*/ 	.short	0x0028
        /*0024*/ 	.byte	0x00, 0xf4, 0x21, 0x00


	//----- nvinfo : EIATTR_KPARAM_INFO
	.align		4
.L_15:
        /*0028*/ 	.byte	0x04, 0x17
        /*002a*/ 	.short	(.L_17 - .L_16)
.L_16:
        /*002c*/ 	.word	0x00000000
        /*0030*/ 	.short	0x0004
        /*0032*/ 	.short	0x0020
        /*0034*/ 	.byte	0x00, 0xf4, 0x21, 0x00


	//----- nvinfo : EIATTR_KPARAM_INFO
	.align		4
.L_17:
        /*0038*/ 	.byte	0x04, 0x17
        /*003a*/ 	.short	(.L_19 - .L_18)
.L_18:
        /*003c*/ 	.word	0x00000000
        /*0040*/ 	.short	0x0003
        /*0042*/ 	.short	0x0018
        /*0044*/ 	.byte	0x00, 0xf4, 0x21, 0x00


	//----- nvinfo : EIATTR_KPARAM_INFO
	.align		4
.L_19:
        /*0048*/ 	.byte	0x04, 0x17
        /*004a*/ 	.short	(.L_21 - .L_20)
.L_20:
        /*004c*/ 	.word	0x00000000
        /*0050*/ 	.short	0x0002
        /*0052*/ 	.short	0x0010
        /*0054*/ 	.byte	0x00, 0xf4, 0x21, 0x00


	//----- nvinfo : EIATTR_KPARAM_INFO
	.align		4
.L_21:
        /*0058*/ 	.byte	0x04, 0x17
        /*005a*/ 	.short	(.L_23 - .L_22)
.L_22:
        /*005c*/ 	.word	0x00000000
        /*0060*/ 	.short	0x0001
        /*0062*/ 	.short	0x0008
        /*0064*/ 	.byte	0x00, 0xf4, 0x21, 0x00


	//----- nvinfo : EIATTR_KPARAM_INFO
	.align		4
.L_23:
        /*0068*/ 	.byte	0x04, 0x17
        /*006a*/ 	.short	(.L_25 - .L_24)
.L_24:
        /*006c*/ 	.word	0x00000000
        /*0070*/ 	.short	0x0000
        /*0072*/ 	.short	0x0000
        /*0074*/ 	.byte	0x00, 0xf4, 0x21, 0x00


	//----- nvinfo : EIATTR_SPARSE_MMA_MASK
	.align		4
.L_25:
        /*0078*/ 	.byte	0x03, 0x50
        /*007a*/ 	.short	0x0000


	//----- nvinfo : EIATTR_MAXREG_COUNT
	.align		4
        /*007c*/ 	.byte	0x03, 0x1b
        /*007e*/ 	.short	0x00ff


	//----- nvinfo : EIATTR_EXIT_INSTR_OFFSETS
	.align		4
        /*0080*/ 	.byte	0x04, 0x1c
        /*0082*/ 	.short	(.L_27 - .L_26)


	//   ....[0]....
.L_26:
        /*0084*/ 	.word	0x00000370


	//----- nvinfo : EIATTR_REQNTID
	.align		4
.L_27:
        /*0088*/ 	.byte	0x04, 0x10
        /*008a*/ 	.short	(.L_29 - .L_28)
.L_28:
        /*008c*/ 	.word	0x00000100
        /*0090*/ 	.word	0x00000001
        /*0094*/ 	.word	0x00000001


	//----- nvinfo : EIATTR_CBANK_PARAM_SIZE
	.align		4
.L_29:
        /*0098*/ 	.byte	0x03, 0x19
        /*009a*/ 	.short	0x0034


	//----- nvinfo : EIATTR_PARAM_CBANK
	.align		4
        /*009c*/ 	.byte	0x04, 0x0a
        /*009e*/ 	.short	(.L_31 - .L_30)
	.align		4
.L_30:
        /*00a0*/ 	.word	index@(.nv.constant0.triton_poi_fused__native_batch_norm_legit_no_training_relu_43)
        /*00a4*/ 	.short	0x0210
        /*00a6*/ 	.short	0x0034


	//----- nvinfo : EIATTR_SW_WAR
	.align		4
.L_31:
        /*00a8*/ 	.byte	0x04, 0x36
        /*00aa*/ 	.short	(.L_33 - .L_32)
.L_32:
        /*00ac*/ 	.word	0x00000008
.L_33:


//--------------------- .nv.callgraph             --------------------------
	.section	.nv.callgraph,"",@"SHT_CUDA_CALLGRAPH"
	.align	4
	.sectionentsize	8
	.align		4
        /*0000*/ 	.word	0x00000000
	.align		4
        /*0004*/ 	.word	0xffffffff
	.align		4
        /*0008*/ 	.word	0x00000000
	.align		4
        /*000c*/ 	.word	0xfffffffe
	.align		4
        /*0010*/ 	.word	0x00000000
	.align		4
        /*0014*/ 	.word	0xfffffffd
	.align		4
        /*0018*/ 	.word	0x00000000
	.align		4
        /*001c*/ 	.word	0xfffffffc


//--------------------- .nv.constant4             --------------------------
	.section	.nv.constant4,"a",@progbits
	.align	8
	.align		8
.nv.constant4:
        /*0000*/ 	.dword	_$_str
	.align		8
        /*0008*/ 	.dword	_$_str_$_2


//--------------------- .text.triton_poi_fused__native_batch_norm_legit_no_training_relu_43 --------------------------
	.section	.text.triton_poi_fused__native_batch_norm_legit_no_training_relu_43,"ax",@progbits
	.align	128
        .global         triton_poi_fused__native_batch_norm_legit_no_training_relu_43
        .type           triton_poi_fused__native_batch_norm_legit_no_training_relu_43,@function
        .size           triton_poi_fused__native_batch_norm_legit_no_training_relu_43,(.L_x_1 - triton_poi_fused__native_batch_norm_legit_no_training_relu_43)
        .other          triton_poi_fused__native_batch_norm_legit_no_training_relu_43,@"STO_CUDA_ENTRY STV_DEFAULT"
triton_poi_fused__native_batch_norm_legit_no_training_relu_43:
.text.triton_poi_fused__native_batch_norm_legit_no_training_relu_43:
[----:B------:R-:W-:Y:S01]  /*0000*/  LDC R1, c[0x0][0x28] ;  /* 0x00000a00ff017b82 */ /* 0x000fe20000000800 */
[----:B------:R-:W1:Y:S01]  /*0010*/  S2R R0, SR_TID.X ;  /* 0x0000000000007919 */ /* 0x000e620000002100 */
[----:B------:R-:W-:-:S06]  /*0020*/  HFMA2.MMA R2, -RZ, RZ, 0, 0 ;  /* 0x00000000ff027435 */ /* 0x000fcc00000001ff */
[----:B------:R-:W2:Y:S01]  /*0030*/  LDC.64 R6, c[0x0][0x220] ;  /* 0x00008800ff067b82 */ /* 0x000ea20000000a00 */
[----:B------:R-:W-:Y:S01]  /*0040*/  ULDC.64 UR4, c[0x0][0x208] ;  /* 0x0000820000047ab9 */ /* 0x000fe20000000a00 */
[----:B------:R-:W3:Y:S06]  /*0050*/  S2R R5, SR_CTAID.X ;  /* 0x0000000000057919 */ /* 0x000eec0000002500 */
[----:B------:R-:W4:Y:S08]  /*0060*/  LDC.64 R8, c[0x0][0x228] ;  /* 0x00008a00ff087b82 */ /* 0x000f300000000a00 */
[----:B------:R-:W5:Y:S01]  /*0070*/  LDC.64 R10, c[0x0][0x230] ;  /* 0x00008c00ff0a7b82 */ /* 0x000f620000000a00 */
[----:B-1----:R-:W-:-:S02]  /*0080*/  SHF.L.U32 R0, R0, 0x1, RZ ;  /* 0x0000000100007819 */ /* 0x002fc400000006ff */
[----:B---3--:R-:W-:Y:S02]  /*0090*/  SHF.R.S32.HI R3, RZ, 0x16, R5 ;  /* 0x00000016ff037819 */ /* 0x008fe40000011405 */
[----:B------:R-:W-:Y:S02]  /*00a0*/  LOP3.LUT R0, R0, 0x1fe, RZ, 0xc0, !PT ;  /* 0x000001fe00007812 */ /* 0x000fe400078ec0ff */
[----:B------:R-:W-:Y:S02]  /*00b0*/  SGXT R3, R3, 0x1 ;  /* 0x000000010303781a */ /* 0x000fe40000000200 */
[----:B------:R-:W-:-:S04]  /*00c0*/  LEA R0, R5, R0, 0x9 ;  /* 0x0000000005007211 */ /* 0x000fc800078e48ff */
[----:B------:R-:W-:-:S04]  /*00d0*/  LEA.HI R3, R3, R0, RZ, 0xa ;  /* 0x0000000003037211 */ /* 0x000fc800078f50ff */
[----:B------:R-:W-:-:S05]  /*00e0*/  SHF.R.S32.HI R3, RZ, 0xa, R3 ;  /* 0x0000000aff037819 */ /* 0x000fca0000011403 */
[----:B------:R-:W-:-:S05]  /*00f0*/  IMAD.HI R2, R3, -0x7047dc11, R2 ;  /* 0x8fb823ef03027827 */ /* 0x000fca00078e0202 */
[----:B------:R-:W-:-:S04]  /*0100*/  SHF.R.U32.HI R5, RZ, 0x1f, R2 ;  /* 0x0000001fff057819 */ /* 0x000fc80000011602 */
[----:B------:R-:W-:-:S05]  /*0110*/  LEA.HI.SX32 R5, R2, R5, 0x19 ;  /* 0x0000000502057211 */ /* 0x000fca00078fcaff */
[----:B------:R-:W-:Y:S02]  /*0120*/  IMAD R13, R5, -0xe4, R3 ;  /* 0xffffff1c050d7824 */ /* 0x000fe400078e0203 */
[----:B------:R-:W1:Y:S02]  /*0130*/  LDC.64 R2, c[0x0][0x210] ;  /* 0x00008400ff027b82 */ /* 0x000e640000000a00 */
[----:B--2---:R-:W-:-:S06]  /*0140*/  IMAD.WIDE R6, R13, 0x4, R6 ;  /* 0x000000040d067825 */ /* 0x004fcc00078e0206 */
[----:B------:R-:W2:Y:S01]  /*0150*/  LDG.E.EL R6, desc[UR4][R6.64] ;  /* 0x0000000406067981 */ /* 0x000ea2000c2e1900 */
[----:B------:R-:W3:Y:S01]  /*0160*/  LDC.64 R4, c[0x0][0x218] ;  /* 0x00008600ff047b82 */ /* 0x000ee20000000a00 */
[----:B----4-:R-:W-:-:S04]  /*0170*/  IMAD.WIDE R8, R13, 0x4, R8 ;  /* 0x000000040d087825 */ /* 0x010fc800078e0208 */
[----:B-----5:R-:W-:Y:S02]  /*0180*/  IMAD.WIDE R10, R13, 0x4, R10 ;  /* 0x000000040d0a7825 */ /* 0x020fe400078e020a */
[----:B------:R-:W4:Y:S04]  /*0190*/  LDG.E.EL R8, desc[UR4][R8.64] ;  /* 0x0000000408087981 */ /* 0x000f28000c2e1900 */
[----:B------:R-:W4:Y:S01]  /*01a0*/  LDG.E.EL R11, desc[UR4][R10.64] ;  /* 0x000000040a0b7981 */ /* 0x000f22000c2e1900 */
[----:B-1----:R-:W-:-:S06]  /*01b0*/  IMAD.WIDE R2, R0, 0x4, R2 ;  /* 0x0000000400027825 */ /* 0x002fcc00078e0202 */
[----:B------:R-:W5:Y:S01]  /*01c0*/  LDG.E.64 R2, desc[UR4][R2.64] ;  /* 0x0000000402027981 */ /* 0x000f62000c1e1b00 */
[----:B---3--:R-:W-:-:S05]  /*01d0*/  IMAD.WIDE R4, R13, 0x4, R4 ;  /* 0x000000040d047825 */ /* 0x008fca00078e0204 */
[----:B------:R1:W5:Y:S01]  /*01e0*/  LDG.E.EL R12, desc[UR4][R4.64] ;  /* 0x00000004040c7981 */ /* 0x000362000c2e1900 */
[----:B------:R-:W-:Y:S01]  /*01f0*/  MOV R14, 0x3e800000 ;  /* 0x3e800000000e7802 */ /* 0x000fe20000000f00 */
[----:B-1----:R-:W1:Y:S02]  /*0200*/  LDC.64 R4, c[0x0][0x238] ;  /* 0x00008e00ff047b82 */ /* 0x002e640000000a00 */
[----:B-1----:R-:W-:-:S04]  /*0210*/  IMAD.WIDE R4, R0, 0x4, R4 ;  /* 0x0000000400047825 */ /* 0x002fc800078e0204 */
[----:B--2---:R-:W-:-:S04]  /*0220*/  FADD R6, R6, 9.9999997473787516356e-06 ;  /* 0x3727c5ac06067421 */ /* 0x004fc80000000000 */
[----:B------:R-:W1:Y:S02]  /*0230*/  MUFU.SQRT R7, R6 ;  /* 0x0000000600077308 */ /* 0x000e640000002000 */
[C---:B-1----:R-:W-:Y:S02]  /*0240*/  FSETP.GT.AND P0, PT, R7.reuse, 8.50705917302346158658e+37, PT ;  /* 0x7e8000000700780b */ /* 0x042fe40003f04000 */
[----:B------:R-:W-:-:S11]  /*0250*/  FSETP.GEU.AND P1, PT, R7, 1.175494350822287508e-38, PT ;  /* 0x008000000700780b */ /* 0x000fd60003f2e000 */
[----:B------:R-:W-:-:S04]  /*0260*/  @P0 FMUL R7, R7, 0.25 ;  /* 0x3e80000007070820 */ /* 0x000fc80000400000 */
[----:B------:R-:W-:-:S06]  /*0270*/  @!P1 FMUL R7, R7, 16777216 ;  /* 0x4b80000007079820 */ /* 0x000fcc0000400000 */
[----:B------:R-:W1:Y:S01]  /*0280*/  MUFU.RCP R7, R7 ;  /* 0x0000000700077308 */ /* 0x000e620000001000 */
[----:B------:R-:W-:Y:S01]  /*0290*/  FSEL R14, R14, 1, P0 ;  /* 0x3f8000000e0e7808 */ /* 0x000fe20000000000 */
[----:B-----5:R-:W-:-:S04]  /*02a0*/  FADD R2, R2, -R12 ;  /* 0x8000000c02027221 */ /* 0x020fc80000000000 */
[----:B------:R-:W-:Y:S01]  /*02b0*/  @!P1 FMUL R14, R14, 16777216 ;  /* 0x4b8000000e0e9820 */ /* 0x000fe20000400000 */
[----:B------:R-:W-:-:S03]  /*02c0*/  FADD R3, R3, -R12 ;  /* 0x8000000c03037221 */ /* 0x000fc60000000000 */
[----:B-1----:R-:W-:-:S04]  /*02d0*/  FMUL R14, R7, R14 ;  /* 0x0000000e070e7220 */ /* 0x002fc80000400000 */
[-C--:B------:R-:W-:Y:S01]  /*02e0*/  FMUL R2, R2, R14.reuse ;  /* 0x0000000e02027220 */ /* 0x080fe20000400000 */
[----:B------:R-:W-:-:S03]  /*02f0*/  FMUL R14, R3, R14 ;  /* 0x0000000e030e7220 */ /* 0x000fc60000400000 */
[C-C-:B----4-:R-:W-:Y:S01]  /*0300*/  FFMA R2, R8.reuse, R2, R11.reuse ;  /* 0x0000000208027223 */ /* 0x150fe2000000000b */
[----:B------:R-:W-:-:S04]  /*0310*/  FFMA R14, R8, R14, R11 ;  /* 0x0000000e080e7223 */ /* 0x000fc8000000000b */
[----:B------:R-:W-:Y:S02]  /*0320*/  FSETP.GEU.AND P0, PT, R2, RZ, PT ;  /* 0x000000ff0200720b */ /* 0x000fe40003f0e000 */
[----:B------:R-:W-:Y:S02]  /*0330*/  FSETP.GEU.AND P1, PT, R14, RZ, PT ;  /* 0x000000ff0e00720b */ /* 0x000fe40003f2e000 */
[----:B------:R-:W-:Y:S02]  /*0340*/  FSEL R2, R2, RZ, P0 ;  /* 0x000000ff02027208 */ /* 0x000fe40000000000 */
[----:B------:R-:W-:-:S05]  /*0350*/  FSEL R3, R14, RZ, P1 ;  /* 0x000000ff0e037208 */ /* 0x000fca0000800000 */
[----:B------:R-:W-:Y:S01]  /*0360*/  STG.E.64 desc[UR4][R4.64], R2 ;  /* 0x0000000204007986 */ /* 0x000fe2000c101b04 */
[----:B------:R-:W-:Y:S05]  /*0370*/  EXIT ;  /* 0x000000000000794d */ /* 0x000fea0003800000 */
.L_x_0:
[----:B------:R-:W-:-:S00]  /*0380*/  BRA `(.L_x_0) ;  /* 0xfffffffc00fc7947 */ /* 0x000fc0000383ffff */
[----:B------:R-:W-:-:S00]  /*0390*/  NOP ;  /* 0x0000000000007918 */ /* 0x000fc00000000000 */
        /* <DEDUP_REMOVED lines=14> */
.L_x_1:


//--------------------- .nv.global.init           --------------------------
	.section	.nv.global.init,"aw",@progbits
.nv.global.init:
	.type		_$_str,@object
	.size		_$_str,(_$_str_$_2 - _$_str)
_$_str:
        /*0000*/ 	.byte	0x5f, 0x5f, 0x43, 0x55, 0x44, 0x41, 0x5f, 0x46, 0x54, 0x5a, 0x00
	.type		_$_str_$_2,@object
	.size		_$_str_$_2,(.L_1 - _$_str_$_2)
_$_str_$_2:
        /*000b*/ 	.byte	0x5f, 0x5f, 0x43, 0x55, 0x44, 0x41, 0x5f, 0x50, 0x52, 0x45, 0x43, 0x5f, 0x53, 0x51, 0x52, 0x54
        /*001b*/ 	.byte	0x00
.L_1:


//--------------------- .nv.constant0.triton_poi_fused__native_batch_norm_legit_no_training_relu_43 --------------------------
	.section	.nv.constant0.triton_poi_fused__native_batch_norm_legit_no_training_relu_43,"a",@progbits
	.sectionflags	@""
	.align	4
.nv.constant0.triton_poi_fused__native_batch_norm_legit_no_training_relu_43:
	.zero		580
